//
// Generated by NVIDIA NVVM Compiler
//
// Compiler Build ID: CL-36424714
// Cuda compilation tools, release 13.0, V13.0.88
// Based on NVVM 20.0.0
//

.version 9.0
.target sm_100
.address_size 64

	// .globl	_Z17mma_fp64_acc_fp64Pd

.visible .entry _Z17mma_fp64_acc_fp64Pd(
	.param .u64 .ptr .align 1 _Z17mma_fp64_acc_fp64Pd_param_0
)
{
	.reg .pred 	%p<3>;
	.reg .b32 	%r<5>;
	.reg .b64 	%rd<5>;
	.reg .b64 	%fd<8>;

	ld.param.u64 	%rd1, [_Z17mma_fp64_acc_fp64Pd_param_0];
	mov.u32 	%r1, %tid.x;
	setp.gt.u32 	%p1, %r1, 31;
	@%p1 bra 	$L__BB0_2;
	cvta.to.global.u64 	%rd2, %rd1;
	cvt.rn.f64.u32 	%fd3, %r1;
	and.b32  	%r2, %r1, 3;
	setp.eq.s32 	%p2, %r2, 0;
	shr.u32 	%r3, %r1, 2;
	cvt.rn.f64.u32 	%fd7, %r3;
	selp.f64 	%fd4, %fd7, 0d0000000000000000, %p2;
	mov.f64 	%fd1, 0d0000000000000000;
	mov.f64 	%fd2, %fd1;
	// begin inline asm
	mma.sync.aligned.m8n8k4.row.col.f64.f64.f64.f64 { %fd1, %fd2 },  { %fd3 },  { %fd4 },  { %fd1, %fd2 };
	// end inline asm
	shl.b32 	%r4, %r1, 1;
	mul.wide.u32 	%rd3, %r4, 8;
	add.s64 	%rd4, %rd2, %rd3;
	st.global.f64 	[%rd4], %fd1;
	st.global.f64 	[%rd4+8], %fd2;
$L__BB0_2:
	ret;

}


// ===== COMPILED SASS (sm_100) =====

	.target	sm_100

	.elftype	@"ET_EXEC"


//--------------------- .note.nv.tkinfo           --------------------------
	.section	.note.nv.tkinfo,"",@"SHT_NOTE"
	.sectionflags	@"SHF_NOTE_NV_TKINFO"
	.tkinfo
        /*0018*/ 	.word	0x00000002
        /*0030*/ 	.string	""
        /*0030*/ 	.string	"ptxas"
        /*0030*/ 	.string	"Cuda compilation tools, release 13.0, V13.0.88"
        /*0030*/ 	.string	"Build cuda_13.0.r13.0/compiler.36424714_0"
        /*0030*/ 	.string	"-arch sm_100 -m 64 "



//--------------------- .note.nv.cuinfo           --------------------------
	.section	.note.nv.cuinfo,"",@"SHT_NOTE"
	.sectionflags	@"SHF_NOTE_NV_CUINFO"
        /*0018*/ 	.short	0x0002
        /*001a*/ 	.short	0x0064
        /*001c*/ 	.short	0x0082
	.zero		2


//--------------------- .nv.info                  --------------------------
	.section	.nv.info,"",@"SHT_CUDA_INFO"
	.align	4


	//----- nvinfo : EIATTR_REGCOUNT
	.align		4
        /*0000*/ 	.byte	0x04, 0x2f
        /*0002*/ 	.short	(.L_1 - .L_0)
	.align		4
.L_0:
        /*0004*/ 	.word	index@(_Z17mma_fp64_acc_fp64Pd)
        /*0008*/ 	.word	0x0000000d


	//----- nvinfo : EIATTR_FRAME_SIZE
	.align		4
.L_1:
        /*000c*/ 	.byte	0x04, 0x11
        /*000e*/ 	.short	(.L_3 - .L_2)
	.align		4
.L_2:
        /*0010*/ 	.word	index@(_Z17mma_fp64_acc_fp64Pd)
        /*0014*/ 	.word	0x00000000


	//----- nvinfo : EIATTR_MIN_STACK_SIZE
	.align		4
.L_3:
        /*0018*/ 	.byte	0x04, 0x12
        /*001a*/ 	.short	(.L_5 - .L_4)
	.align		4
.L_4:
        /*001c*/ 	.word	index@(_Z17mma_fp64_acc_fp64Pd)
        /*0020*/ 	.word	0x00000000
.L_5:


//--------------------- .nv.compat                --------------------------
	.section	.nv.compat,"",@"SHT_CUDA_COMPAT_INFO"
	.align	4
        /*0000*/ 	.byte	0x02, 0x09, 0x00, 0x00, 0x02, 0x02, 0x01, 0x00, 0x02, 0x05, 0x05, 0x00, 0x03, 0x07, 0x01, 0x01
        /*0010*/ 	.byte	0x02, 0x03, 0x00, 0x00, 0x02, 0x06, 0x01, 0x00, 0x04, 0x0b, 0x08, 0x00, 0x01, 0x00, 0x00, 0x00
        /*0020*/ 	.byte	0x00, 0x00, 0x00, 0x00


//--------------------- .nv.info._Z17mma_fp64_acc_fp64Pd --------------------------
	.section	.nv.info._Z17mma_fp64_acc_fp64Pd,"",@"SHT_CUDA_INFO"
	.sectionflags	@""
	.align	4


	//----- nvinfo : EIATTR_CUDA_API_VERSION
	.align		4
        /*0000*/ 	.byte	0x04, 0x37
        /*0002*/ 	.short	(.L_7 - .L_6)
.L_6:
        /*0004*/ 	.word	0x00000082


	//----- nvinfo : EIATTR_KPARAM_INFO
	.align		4
.L_7:
        /*0008*/ 	.byte	0x04, 0x17
        /*000a*/ 	.short	(.L_9 - .L_8)
.L_8:
        /*000c*/ 	.word	0x00000000
        /*0010*/ 	.short	0x0000
        /*0012*/ 	.short	0x0000
        /*0014*/ 	.byte	0x00, 0xf5, 0x21, 0x00


	//----- nvinfo : EIATTR_SPARSE_MMA_MASK
	.align		4
.L_9:
        /*0018*/ 	.byte	0x03, 0x50
        /*001a*/ 	.short	0x0000


	//----- nvinfo : EIATTR_MAXREG_COUNT
	.align		4
        /*001c*/ 	.byte	0x03, 0x1b
        /*001e*/ 	.short	0x00ff


	//----- nvinfo : EIATTR_MERCURY_ISA_VERSION
	.align		4
        /*0020*/ 	.byte	0x03, 0x5f
        /*0022*/ 	.short	0x0101


	//----- nvinfo : EIATTR_VRC_CTA_INIT_COUNT
	.align		4
        /*0024*/ 	.byte	0x02, 0x4a
	.zero		1
	.zero		1


	//----- nvinfo : EIATTR_EXIT_INSTR_OFFSETS
	.align		4
        /*0028*/ 	.byte	0x04, 0x1c
        /*002a*/ 	.short	(.L_11 - .L_10)


	//   ....[0]....
.L_10:
        /*002c*/ 	.word	0x00000030


	//   ....[1]....
        /*0030*/ 	.word	0x00000110


	//----- nvinfo : EIATTR_CBANK_PARAM_SIZE
	.align		4
.L_11:
        /*0034*/ 	.byte	0x03, 0x19
        /*0036*/ 	.short	0x0008


	//----- nvinfo : EIATTR_PARAM_CBANK
	.align		4
        /*0038*/ 	.byte	0x04, 0x0a
        /*003a*/ 	.short	(.L_13 - .L_12)
	.align		4
.L_12:
        /*003c*/ 	.word	index@(.nv.constant0._Z17mma_fp64_acc_fp64Pd)
        /*0040*/ 	.short	0x0380
        /*0042*/ 	.short	0x0008


	//----- nvinfo : EIATTR_SW_WAR
	.align		4
.L_13:
        /*0044*/ 	.byte	0x04, 0x36
        /*0046*/ 	.short	(.L_15 - .L_14)
.L_14:
        /*0048*/ 	.word	0x00000008
.L_15:


//--------------------- .nv.callgraph             --------------------------
	.section	.nv.callgraph,"",@"SHT_CUDA_CALLGRAPH"
	.align	4
	.sectionentsize	8
	.align		4
        /*0000*/ 	.word	0x00000000
	.align		4
        /*0004*/ 	.word	0xffffffff
	.align		4
        /*0008*/ 	.word	0x00000000
	.align		4
        /*000c*/ 	.word	0xfffffffe
	.align		4
        /*0010*/ 	.word	0x00000000
	.align		4
        /*0014*/ 	.word	0xfffffffd
	.align		4
        /*0018*/ 	.word	0x00000000
	.align		4
        /*001c*/ 	.word	0xfffffffc


//--------------------- .text._Z17mma_fp64_acc_fp64Pd --------------------------
	.section	.text._Z17mma_fp64_acc_fp64Pd,"ax",@progbits
	.align	128
        .global         _Z17mma_fp64_acc_fp64Pd
        .type           _Z17mma_fp64_acc_fp64Pd,@function
        .size           _Z17mma_fp64_acc_fp64Pd,(.L_x_1 - _Z17mma_fp64_acc_fp64Pd)
        .other          _Z17mma_fp64_acc_fp64Pd,@"STO_CUDA_ENTRY STV_DEFAULT"
_Z17mma_fp64_acc_fp64Pd:
.text._Z17mma_fp64_acc_fp64Pd:
[----:B------:R-:W-:Y:S01]  /*0000*/  LDC R1, c[0x0][0x37c] ;  /* 0x0000df00ff017b82 */ /* 0x000fe20000000800 */
[----:B------:R-:W0:Y:S02]  /*0010*/  S2R R10, SR_TID.X ;  /* 0x00000000000a7919 */ /* 0x000e240000002100 */
[----:B0-----:R-:W-:-:S13]  /*0020*/  ISETP.GT.U32.AND P0, PT, R10, 0x1f, PT ;  /* 0x0000001f0a00780c */ /* 0x001fda0003f04070 */
[----:B------:R-:W-:Y:S05]  /*0030*/  @P0 EXIT ;  /* 0x000000000000094d */ /* 0x000fea0003800000 */
[----:B------:R-:W-:Y:S01]  /*0040*/  SHF.R.U32.HI R0, RZ, 0x2, R10 ;  /* 0x00000002ff007819 */ /* 0x000fe2000001160a */
[----:B------:R-:W-:Y:S01]  /*0050*/  I2F.F64.U32 R2, R10 ;  /* 0x0000000a00027312 */ /* 0x000fe20000201800 */
[----:B------:R-:W0:Y:S01]  /*0060*/  LDC.64 R8, c[0x0][0x380] ;  /* 0x0000e000ff087b82 */ /* 0x000e220000000a00 */
[----:B------:R-:W-:Y:S01]  /*0070*/  LOP3.LUT P0, RZ, R10, 0x3, RZ, 0xc0, !PT ;  /* 0x000000030aff7812 */ /* 0x000fe2000780c0ff */
[----:B------:R-:W1:Y:S05]  /*0080*/  LDCU.64 UR4, c[0x0][0x358] ;  /* 0x00006b00ff0477ac */ /* 0x000e6a0008000a00 */
[----:B------:R-:W2:Y:S02]  /*0090*/  I2F.F64.U32 R4, R0 ;  /* 0x0000000000047312 */ /* 0x000ea40000201800 */
[----:B--2---:R-:W-:-:S02]  /*00a0*/  FSEL R4, R4, RZ, !P0 ;  /* 0x000000ff04047208 */ /* 0x004fc40004000000 */
[----:B------:R-:W-:-:S07]  /*00b0*/  FSEL R5, R5, RZ, !P0 ;  /* 0x000000ff05057208 */ /* 0x000fce0004000000 */
[----:B------:R2:W1:Y:S02]  /*00c0*/  DMMA.8x8x4 R4, R2, R4, RZ ;  /* 0x000000040204723f */ /* 0x00046400000000ff */
[----:B--2---:R-:W-:-:S04]  /*00d0*/  IMAD.SHL.U32 R3, R10, 0x2, RZ ;  /* 0x000000020a037824 */ /* 0x004fc800078e00ff */
[----:B0-----:R-:W-:-:S05]  /*00e0*/  IMAD.WIDE.U32 R2, R3, 0x8, R8 ;  /* 0x0000000803027825 */ /* 0x001fca00078e0008 */
[----:B-1----:R-:W-:Y:S04]  /*00f0*/  STG.E.64 desc[UR4][R2.64], R4 ;  /* 0x0000000402007986 */ /* 0x002fe8000c101b04 */
[----:B------:R-:W-:Y:S01]  /*0100*/  STG.E.64 desc[UR4][R2.64+0x8], R6 ;  /* 0x0000080602007986 */ /* 0x000fe2000c101b04 */
[----:B------:R-:W-:Y:S05]  /*0110*/  EXIT ;  /* 0x000000000000794d */ /* 0x000fea0003800000 */
.L_x_0:
[----:B------:R-:W-:-:S00]  /*0120*/  BRA `(.L_x_0) ;  /* 0xfffffffc00fc7947 */ /* 0x000fc0000383ffff */
[----:B------:R-:W-:-:S00]  /*0130*/  NOP ;  /* 0x0000000000007918 */ /* 0x000fc00000000000 */
        /* <DEDUP_REMOVED lines=12> */
.L_x_1:


//--------------------- .nv.shared.reserved.0     --------------------------
	.section	.nv.shared.reserved.0,"aw",@nobits
	.weak		__nv_reservedSMEM_offset_0_alias
	.size		__nv_reservedSMEM_offset_0_alias, 0, 64
	.other		__nv_reservedSMEM_offset_0_alias,@"STO_CUDA_RESERVED_SHARED STV_DEFAULT"
__nv_reservedSMEM_offset_0_alias:
	.zero		0
	.zero		64


//--------------------- .nv.constant0._Z17mma_fp64_acc_fp64Pd --------------------------
	.section	.nv.constant0._Z17mma_fp64_acc_fp64Pd,"a",@progbits
	.sectionflags	@""
	.align	4
.nv.constant0._Z17mma_fp64_acc_fp64Pd:
	.zero		904


//--------------------- SYMBOLS --------------------------

	.type		.nv.reservedSmem.offset0,@object
	.size		.nv.reservedSmem.offset0,0x4
